//
// Generated by NVIDIA NVVM Compiler
//
// Compiler Build ID: CL-36424714
// Cuda compilation tools, release 13.0, V13.0.88
// Based on NVVM 20.0.0
//

.version 9.0
.target sm_100
.address_size 64

	// .globl	_Z29uniqueIndexCalcThreadidx_2x1dPi
.extern .func  (.param .b32 func_retval0) vprintf
(
	.param .b64 vprintf_param_0,
	.param .b64 vprintf_param_1
)
;
.global .align 1 .b8 $str[114] = {65, 114, 114, 97, 121, 73, 110, 100, 101, 120, 32, 61, 32, 37, 100, 44, 32, 84, 104, 114, 101, 97, 100, 73, 100, 120, 46, 120, 32, 61, 32, 37, 100, 44, 32, 66, 108, 111, 99, 107, 73, 100, 120, 46, 120, 32, 61, 32, 37, 100, 44, 32, 66, 108, 111, 99, 107, 73, 100, 120, 46, 121, 32, 61, 32, 37, 100, 44, 32, 71, 105, 114, 100, 68, 105, 109, 46, 120, 32, 61, 32, 37, 100, 44, 32, 71, 105, 114, 100, 68, 105, 109, 46, 121, 32, 61, 32, 37, 100, 44, 32, 118, 97, 108, 117, 101, 32, 61, 32, 37, 100, 32, 10};

.visible .entry _Z29uniqueIndexCalcThreadidx_2x1dPi(
	.param .u64 .ptr .align 1 _Z29uniqueIndexCalcThreadidx_2x1dPi_param_0
)
{
	.local .align 8 .b8 	__local_depot0[32];
	.reg .b64 	%SP;
	.reg .b64 	%SPL;
	.reg .b32 	%r<12>;
	.reg .b64 	%rd<9>;

	mov.u64 	%SPL, __local_depot0;
	cvta.local.u64 	%SP, %SPL;
	ld.param.u64 	%rd1, [_Z29uniqueIndexCalcThreadidx_2x1dPi_param_0];
	cvta.to.global.u64 	%rd2, %rd1;
	add.u64 	%rd3, %SP, 0;
	add.u64 	%rd4, %SPL, 0;
	mov.u32 	%r1, %tid.x;
	mov.u32 	%r2, %ctaid.x;
	mov.u32 	%r3, %ntid.x;
	mov.u32 	%r4, %ctaid.y;
	mov.u32 	%r5, %nctaid.x;
	mad.lo.s32 	%r6, %r5, %r4, %r2;
	mad.lo.s32 	%r7, %r6, %r3, %r1;
	mov.u32 	%r8, %nctaid.y;
	mul.wide.s32 	%rd5, %r7, 4;
	add.s64 	%rd6, %rd2, %rd5;
	ld.global.u32 	%r9, [%rd6];
	st.local.v2.u32 	[%rd4], {%r7, %r1};
	st.local.v2.u32 	[%rd4+8], {%r2, %r4};
	st.local.v2.u32 	[%rd4+16], {%r5, %r8};
	st.local.u32 	[%rd4+24], %r9;
	mov.u64 	%rd7, $str;
	cvta.global.u64 	%rd8, %rd7;
	{ // callseq 0, 0
	.param .b64 param0;
	st.param.b64 	[param0], %rd8;
	.param .b64 param1;
	st.param.b64 	[param1], %rd3;
	.param .b32 retval0;
	call.uni (retval0), 
	vprintf, 
	(
	param0, 
	param1
	);
	ld.param.b32 	%r10, [retval0];
	} // callseq 0
	ret;

}
	// .globl	_Z29uniqueIndexCalcThreadidx_2x2dPi
.visible .entry _Z29uniqueIndexCalcThreadidx_2x2dPi(
	.param .u64 .ptr .align 1 _Z29uniqueIndexCalcThreadidx_2x2dPi_param_0
)
{
	.local .align 8 .b8 	__local_depot1[32];
	.reg .b64 	%SP;
	.reg .b64 	%SPL;
	.reg .b32 	%r<14>;
	.reg .b64 	%rd<9>;

	mov.u64 	%SPL, __local_depot1;
	cvta.local.u64 	%SP, %SPL;
	ld.param.u64 	%rd1, [_Z29uniqueIndexCalcThreadidx_2x2dPi_param_0];
	cvta.to.global.u64 	%rd2, %rd1;
	add.u64 	%rd3, %SP, 0;
	add.u64 	%rd4, %SPL, 0;
	mov.u32 	%r1, %tid.x;
	mov.u32 	%r2, %ntid.x;
	mov.u32 	%r3, %ntid.y;
	mul.lo.s32 	%r4, %r2, %r3;
	mov.u32 	%r5, %ctaid.x;
	mov.u32 	%r6, %nctaid.y;
	mov.u32 	%r7, %ctaid.y;
	mad.lo.s32 	%r8, %r7, %r6, %r5;
	mad.lo.s32 	%r9, %r4, %r8, %r1;
	mov.u32 	%r10, %nctaid.x;
	mul.wide.s32 	%rd5, %r9, 4;
	add.s64 	%rd6, %rd2, %rd5;
	ld.global.u32 	%r11, [%rd6];
	st.local.v2.u32 	[%rd4], {%r9, %r1};
	st.local.v2.u32 	[%rd4+8], {%r5, %r7};
	st.local.v2.u32 	[%rd4+16], {%r10, %r6};
	st.local.u32 	[%rd4+24], %r11;
	mov.u64 	%rd7, $str;
	cvta.global.u64 	%rd8, %rd7;
	{ // callseq 1, 0
	.param .b64 param0;
	st.param.b64 	[param0], %rd8;
	.param .b64 param1;
	st.param.b64 	[param1], %rd3;
	.param .b32 retval0;
	call.uni (retval0), 
	vprintf, 
	(
	param0, 
	param1
	);
	ld.param.b32 	%r12, [retval0];
	} // callseq 1
	ret;

}


// ===== COMPILED SASS (sm_100) =====

	.target	sm_100

	.elftype	@"ET_EXEC"


//--------------------- .note.nv.tkinfo           --------------------------
	.section	.note.nv.tkinfo,"",@"SHT_NOTE"
	.sectionflags	@"SHF_NOTE_NV_TKINFO"
	.tkinfo
        /*0018*/ 	.word	0x00000002
        /*0030*/ 	.string	""
        /*0030*/ 	.string	"ptxas"
        /*0030*/ 	.string	"Cuda compilation tools, release 13.0, V13.0.88"
        /*0030*/ 	.string	"Build cuda_13.0.r13.0/compiler.36424714_0"
        /*0030*/ 	.string	"-arch sm_100 -m 64 "



//--------------------- .note.nv.cuinfo           --------------------------
	.section	.note.nv.cuinfo,"",@"SHT_NOTE"
	.sectionflags	@"SHF_NOTE_NV_CUINFO"
        /*0018*/ 	.short	0x0002
        /*001a*/ 	.short	0x0064
        /*001c*/ 	.short	0x0082
	.zero		2


//--------------------- .nv.info                  --------------------------
	.section	.nv.info,"",@"SHT_CUDA_INFO"
	.align	4


	//----- nvinfo : EIATTR_REGCOUNT
	.align		4
        /*0000*/ 	.byte	0x04, 0x2f
        /*0002*/ 	.short	(.L_2 - .L_1)
	.align		4
.L_1:
        /*0004*/ 	.word	index@(_Z29uniqueIndexCalcThreadidx_2x1dPi)
        /*0008*/ 	.word	0x00000018


	//----- nvinfo : EIATTR_FRAME_SIZE
	.align		4
.L_2:
        /*000c*/ 	.byte	0x04, 0x11
        /*000e*/ 	.short	(.L_4 - .L_3)
	.align		4
.L_3:
        /*0010*/ 	.word	index@(_Z29uniqueIndexCalcThreadidx_2x1dPi)
        /*0014*/ 	.word	0x00000020


	//----- nvinfo : EIATTR_REGCOUNT
	.align		4
.L_4:
        /*0018*/ 	.byte	0x04, 0x2f
        /*001a*/ 	.short	(.L_6 - .L_5)
	.align		4
.L_5:
        /*001c*/ 	.word	index@(_Z29uniqueIndexCalcThreadidx_2x2dPi)
        /*0020*/ 	.word	0x00000018


	//----- nvinfo : EIATTR_FRAME_SIZE
	.align		4
.L_6:
        /*0024*/ 	.byte	0x04, 0x11
        /*0026*/ 	.short	(.L_8 - .L_7)
	.align		4
.L_7:
        /*0028*/ 	.word	index@(_Z29uniqueIndexCalcThreadidx_2x2dPi)
        /*002c*/ 	.word	0x00000020


	//----- nvinfo : EIATTR_MIN_STACK_SIZE
	.align		4
.L_8:
        /*0030*/ 	.byte	0x04, 0x12
        /*0032*/ 	.short	(.L_10 - .L_9)
	.align		4
.L_9:
        /*0034*/ 	.word	index@(_Z29uniqueIndexCalcThreadidx_2x2dPi)
        /*0038*/ 	.word	0x00000020


	//----- nvinfo : EIATTR_MIN_STACK_SIZE
	.align		4
.L_10:
        /*003c*/ 	.byte	0x04, 0x12
        /*003e*/ 	.short	(.L_12 - .L_11)
	.align		4
.L_11:
        /*0040*/ 	.word	index@(_Z29uniqueIndexCalcThreadidx_2x1dPi)
        /*0044*/ 	.word	0x00000020
.L_12:


//--------------------- .nv.compat                --------------------------
	.section	.nv.compat,"",@"SHT_CUDA_COMPAT_INFO"
	.align	4
        /*0000*/ 	.byte	0x02, 0x09, 0x00, 0x00, 0x02, 0x02, 0x01, 0x00, 0x02, 0x05, 0x05, 0x00, 0x03, 0x07, 0x01, 0x01
        /*0010*/ 	.byte	0x02, 0x03, 0x00, 0x00, 0x02, 0x06, 0x01, 0x00, 0x04, 0x0b, 0x08, 0x00, 0x09, 0x00, 0x00, 0x00
        /*0020*/ 	.byte	0x00, 0x00, 0x00, 0x00


//--------------------- .nv.info._Z29uniqueIndexCalcThreadidx_2x2dPi --------------------------
	.section	.nv.info._Z29uniqueIndexCalcThreadidx_2x2dPi,"",@"SHT_CUDA_INFO"
	.sectionflags	@""
	.align	4


	//----- nvinfo : EIATTR_CUDA_API_VERSION
	.align		4
        /*0000*/ 	.byte	0x04, 0x37
        /*0002*/ 	.short	(.L_14 - .L_13)
.L_13:
        /*0004*/ 	.word	0x00000082


	//----- nvinfo : EIATTR_KPARAM_INFO
	.align		4
.L_14:
        /*0008*/ 	.byte	0x04, 0x17
        /*000a*/ 	.short	(.L_16 - .L_15)
.L_15:
        /*000c*/ 	.word	0x00000000
        /*0010*/ 	.short	0x0000
        /*0012*/ 	.short	0x0000
        /*0014*/ 	.byte	0x00, 0xf5, 0x21, 0x00


	//----- nvinfo : EIATTR_SPARSE_MMA_MASK
	.align		4
.L_16:
        /*0018*/ 	.byte	0x03, 0x50
        /*001a*/ 	.short	0x0000


	//----- nvinfo : EIATTR_MAXREG_COUNT
	.align		4
        /*001c*/ 	.byte	0x03, 0x1b
        /*001e*/ 	.short	0x00ff


	//----- nvinfo : EIATTR_EXTERNS
	.align		4
        /*0020*/ 	.byte	0x04, 0x0f
        /*0022*/ 	.short	(.L_18 - .L_17)


	//   ....[0]....
	.align		4
.L_17:
        /*0024*/ 	.word	index@(vprintf)


	//----- nvinfo : EIATTR_MERCURY_ISA_VERSION
	.align		4
.L_18:
        /*0028*/ 	.byte	0x03, 0x5f
        /*002a*/ 	.short	0x0101


	//----- nvinfo : EIATTR_VRC_CTA_INIT_COUNT
	.align		4
        /*002c*/ 	.byte	0x02, 0x4a
	.zero		1
	.zero		1


	//----- nvinfo : EIATTR_SYSCALL_OFFSETS
	.align		4
        /*0030*/ 	.byte	0x04, 0x46
        /*0032*/ 	.short	(.L_20 - .L_19)


	//   ....[0]....
.L_19:
        /*0034*/ 	.word	0x000001e0


	//----- nvinfo : EIATTR_EXIT_INSTR_OFFSETS
	.align		4
.L_20:
        /*0038*/ 	.byte	0x04, 0x1c
        /*003a*/ 	.short	(.L_22 - .L_21)


	//   ....[0]....
.L_21:
        /*003c*/ 	.word	0x000001f0


	//----- nvinfo : EIATTR_CBANK_PARAM_SIZE
	.align		4
.L_22:
        /*0040*/ 	.byte	0x03, 0x19
        /*0042*/ 	.short	0x0008


	//----- nvinfo : EIATTR_PARAM_CBANK
	.align		4
        /*0044*/ 	.byte	0x04, 0x0a
        /*0046*/ 	.short	(.L_24 - .L_23)
	.align		4
.L_23:
        /*0048*/ 	.word	index@(.nv.constant0._Z29uniqueIndexCalcThreadidx_2x2dPi)
        /*004c*/ 	.short	0x0380
        /*004e*/ 	.short	0x0008


	//----- nvinfo : EIATTR_SW_WAR
	.align		4
.L_24:
        /*0050*/ 	.byte	0x04, 0x36
        /*0052*/ 	.short	(.L_26 - .L_25)
.L_25:
        /*0054*/ 	.word	0x00000008
.L_26:


//--------------------- .nv.info._Z29uniqueIndexCalcThreadidx_2x1dPi --------------------------
	.section	.nv.info._Z29uniqueIndexCalcThreadidx_2x1dPi,"",@"SHT_CUDA_INFO"
	.sectionflags	@""
	.align	4


	//----- nvinfo : EIATTR_CUDA_API_VERSION
	.align		4
        /*0000*/ 	.byte	0x04, 0x37
        /*0002*/ 	.short	(.L_28 - .L_27)
.L_27:
        /*0004*/ 	.word	0x00000082


	//----- nvinfo : EIATTR_KPARAM_INFO
	.align		4
.L_28:
        /*0008*/ 	.byte	0x04, 0x17
        /*000a*/ 	.short	(.L_30 - .L_29)
.L_29:
        /*000c*/ 	.word	0x00000000
        /*0010*/ 	.short	0x0000
        /*0012*/ 	.short	0x0000
        /*0014*/ 	.byte	0x00, 0xf5, 0x21, 0x00


	//----- nvinfo : EIATTR_SPARSE_MMA_MASK
	.align		4
.L_30:
        /*0018*/ 	.byte	0x03, 0x50
        /*001a*/ 	.short	0x0000


	//----- nvinfo : EIATTR_MAXREG_COUNT
	.align		4
        /*001c*/ 	.byte	0x03, 0x1b
        /*001e*/ 	.short	0x00ff


	//----- nvinfo : EIATTR_EXTERNS
	.align		4
        /*0020*/ 	.byte	0x04, 0x0f
        /*0022*/ 	.short	(.L_32 - .L_31)


	//   ....[0]....
	.align		4
.L_31:
        /*0024*/ 	.word	index@(vprintf)


	//----- nvinfo : EIATTR_MERCURY_ISA_VERSION
	.align		4
.L_32:
        /*0028*/ 	.byte	0x03, 0x5f
        /*002a*/ 	.short	0x0101


	//----- nvinfo : EIATTR_VRC_CTA_INIT_COUNT
	.align		4
        /*002c*/ 	.byte	0x02, 0x4a
	.zero		1
	.zero		1


	//----- nvinfo : EIATTR_SYSCALL_OFFSETS
	.align		4
        /*0030*/ 	.byte	0x04, 0x46
        /*0032*/ 	.short	(.L_34 - .L_33)


	//   ....[0]....
.L_33:
        /*0034*/ 	.word	0x000001c0


	//----- nvinfo : EIATTR_EXIT_INSTR_OFFSETS
	.align		4
.L_34:
        /*0038*/ 	.byte	0x04, 0x1c
        /*003a*/ 	.short	(.L_36 - .L_35)


	//   ....[0]....
.L_35:
        /*003c*/ 	.word	0x000001d0


	//----- nvinfo : EIATTR_CBANK_PARAM_SIZE
	.align		4
.L_36:
        /*0040*/ 	.byte	0x03, 0x19
        /*0042*/ 	.short	0x0008


	//----- nvinfo : EIATTR_PARAM_CBANK
	.align		4
        /*0044*/ 	.byte	0x04, 0x0a
        /*0046*/ 	.short	(.L_38 - .L_37)
	.align		4
.L_37:
        /*0048*/ 	.word	index@(.nv.constant0._Z29uniqueIndexCalcThreadidx_2x1dPi)
        /*004c*/ 	.short	0x0380
        /*004e*/ 	.short	0x0008


	//----- nvinfo : EIATTR_SW_WAR
	.align		4
.L_38:
        /*0050*/ 	.byte	0x04, 0x36
        /*0052*/ 	.short	(.L_40 - .L_39)
.L_39:
        /*0054*/ 	.word	0x00000008
.L_40:


//--------------------- .nv.callgraph             --------------------------
	.section	.nv.callgraph,"",@"SHT_CUDA_CALLGRAPH"
	.align	4
	.sectionentsize	8
	.align		4
        /*0000*/ 	.word	0x00000000
	.align		4
        /*0004*/ 	.word	0xffffffff
	.align		4
        /*0008*/ 	.word	index@(_Z29uniqueIndexCalcThreadidx_2x2dPi)
	.align		4
        /*000c*/ 	.word	index@(vprintf)
	.align		4
        /*0010*/ 	.word	index@(_Z29uniqueIndexCalcThreadidx_2x1dPi)
	.align		4
        /*0014*/ 	.word	index@(vprintf)
	.align		4
        /*0018*/ 	.word	0x00000000
	.align		4
        /*001c*/ 	.word	0xfffffffe
	.align		4
        /*0020*/ 	.word	0x00000000
	.align		4
        /*0024*/ 	.word	0xfffffffd
	.align		4
        /*0028*/ 	.word	0x00000000
	.align		4
        /*002c*/ 	.word	0xfffffffc


//--------------------- .nv.constant4             --------------------------
	.section	.nv.constant4,"a",@progbits
	.align	8
	.align		8
.nv.constant4:
        /*0000*/ 	.dword	vprintf
	.align		8
        /*0008*/ 	.dword	$str


//--------------------- .text._Z29uniqueIndexCalcThreadidx_2x2dPi --------------------------
	.section	.text._Z29uniqueIndexCalcThreadidx_2x2dPi,"ax",@progbits
	.align	128
        .global         _Z29uniqueIndexCalcThreadidx_2x2dPi
        .type           _Z29uniqueIndexCalcThreadidx_2x2dPi,@function
        .size           _Z29uniqueIndexCalcThreadidx_2x2dPi,(.L_x_4 - _Z29uniqueIndexCalcThreadidx_2x2dPi)
        .other          _Z29uniqueIndexCalcThreadidx_2x2dPi,@"STO_CUDA_ENTRY STV_DEFAULT"
_Z29uniqueIndexCalcThreadidx_2x2dPi:
.text._Z29uniqueIndexCalcThreadidx_2x2dPi:
[----:B------:R-:W0:Y:S01]  /*0000*/  LDC R1, c[0x0][0x37c] ;  /* 0x0000df00ff017b82 */ /* 0x000e220000000800 */
[----:B------:R-:W1:Y:S01]  /*0010*/  S2R R10, SR_CTAID.X ;  /* 0x00000000000a7919 */ /* 0x000e620000002500 */
[----:B------:R-:W2:Y:S06]  /*0020*/  LDCU UR8, c[0x0][0x2fc] ;  /* 0x00005f80ff0877ac */ /* 0x000eac0008000800 */
[----:B------:R-:W3:Y:S01]  /*0030*/  LDC.64 R4, c[0x0][0x380] ;  /* 0x0000e000ff047b82 */ /* 0x000ee20000000a00 */
[----:B0-----:R-:W-:Y:S01]  /*0040*/  VIADD R1, R1, 0xffffffe0 ;  /* 0xffffffe001017836 */ /* 0x001fe20000000000 */
[----:B------:R-:W1:Y:S01]  /*0050*/  S2R R11, SR_CTAID.Y ;  /* 0x00000000000b7919 */ /* 0x000e620000002600 */
[----:B------:R-:W0:Y:S01]  /*0060*/  LDCU UR4, c[0x0][0x360] ;  /* 0x00006c00ff0477ac */ /* 0x000e220008000800 */
[----:B------:R-:W4:Y:S01]  /*0070*/  S2R R3, SR_TID.X ;  /* 0x0000000000037919 */ /* 0x000f220000002100 */
[----:B------:R-:W0:Y:S03]  /*0080*/  LDCU UR5, c[0x0][0x364] ;  /* 0x00006c80ff0577ac */ /* 0x000e260008000800 */
[----:B------:R-:W1:Y:S01]  /*0090*/  LDC R13, c[0x0][0x374] ;  /* 0x0000dd00ff0d7b82 */ /* 0x000e620000000800 */
[----:B------:R-:W5:Y:S01]  /*00a0*/  LDCU.64 UR6, c[0x0][0x358] ;  /* 0x00006b00ff0677ac */ /* 0x000f620008000a00 */
[----:B0-----:R-:W-:Y:S01]  /*00b0*/  UIMAD UR4, UR4, UR5, URZ ;  /* 0x00000005040472a4 */ /* 0x001fe2000f8e02ff */
[----:B-1----:R-:W-:-:S05]  /*00c0*/  IMAD R2, R13, R11, R10 ;  /* 0x0000000b0d027224 */ /* 0x002fca00078e020a */
[----:B----4-:R-:W-:-:S04]  /*00d0*/  IMAD R2, R2, UR4, R3 ;  /* 0x0000000402027c24 */ /* 0x010fc8000f8e0203 */
[----:B---3--:R-:W-:-:S05]  /*00e0*/  IMAD.WIDE R4, R2, 0x4, R4 ;  /* 0x0000000402047825 */ /* 0x008fca00078e0204 */
[----:B-----5:R0:W3:Y:S01]  /*00f0*/  LDG.E R0, desc[UR6][R4.64] ;  /* 0x0000000604007981 */ /* 0x0200e2000c1e1900 */
[----:B------:R-:W1:Y:S01]  /*0100*/  LDC R12, c[0x0][0x370] ;  /* 0x0000dc00ff0c7b82 */ /* 0x000e620000000800 */
[----:B------:R-:W-:Y:S01]  /*0110*/  MOV R8, 0x0 ;  /* 0x0000000000087802 */ /* 0x000fe20000000f00 */
[----:B------:R-:W4:Y:S01]  /*0120*/  LDCU UR4, c[0x0][0x2f8] ;  /* 0x00005f00ff0477ac */ /* 0x000f220008000800 */
[----:B------:R0:W-:Y:S01]  /*0130*/  STL.64 [R1+0x8], R10 ;  /* 0x0000080a01007387 */ /* 0x0001e20000100a00 */
[----:B------:R-:W0:Y:S03]  /*0140*/  LDCU.64 UR6, c[0x4][0x8] ;  /* 0x01000100ff0677ac */ /* 0x000e260008000a00 */
[----:B------:R0:W-:Y:S01]  /*0150*/  STL.64 [R1], R2 ;  /* 0x0000000201007387 */ /* 0x0001e20000100a00 */
[----:B------:R-:W3:Y:S01]  /*0160*/  LDC.64 R8, c[0x4][R8] ;  /* 0x0100000008087b82 */ /* 0x000ee20000000a00 */
[----:B----4-:R-:W-:-:S02]  /*0170*/  IADD3 R6, P0, PT, R1, UR4, RZ ;  /* 0x0000000401067c10 */ /* 0x010fc4000ff1e0ff */
[----:B-1----:R1:W-:Y:S01]  /*0180*/  STL.64 [R1+0x10], R12 ;  /* 0x0000100c01007387 */ /* 0x0023e20000100a00 */
[----:B0-----:R-:W-:Y:S01]  /*0190*/  IMAD.U32 R4, RZ, RZ, UR6 ;  /* 0x00000006ff047e24 */ /* 0x001fe2000f8e00ff */
[----:B------:R-:W-:Y:S02]  /*01a0*/  MOV R5, UR7 ;  /* 0x0000000700057c02 */ /* 0x000fe40008000f00 */
[----:B--2---:R-:W-:Y:S01]  /*01b0*/  IADD3.X R7, PT, PT, RZ, UR8, RZ, P0, !PT ;  /* 0x00000008ff077c10 */ /* 0x004fe200087fe4ff */
[----:B---3--:R1:W-:Y:S06]  /*01c0*/  STL [R1+0x18], R0 ;  /* 0x0000180001007387 */ /* 0x0083ec0000100800 */
[----:B------:R-:W-:-:S07]  /*01d0*/  LEPC R20, `(.L_x_0) ;  /* 0x000000001014794e */ /* 0x000fce0000000000 */
[----:B-1----:R-:W-:Y:S05]  /*01e0*/  CALL.ABS.NOINC R8 ;  /* 0x0000000008007343 */ /* 0x002fea0003c00000 */
.L_x_0:
[----:B------:R-:W-:Y:S05]  /*01f0*/  EXIT ;  /* 0x000000000000794d */ /* 0x000fea0003800000 */
.L_x_1:
[----:B------:R-:W-:-:S00]  /*0200*/  BRA `(.L_x_1) ;  /* 0xfffffffc00fc7947 */ /* 0x000fc0000383ffff */
[----:B------:R-:W-:-:S00]  /*0210*/  NOP ;  /* 0x0000000000007918 */ /* 0x000fc00000000000 */
        /* <DEDUP_REMOVED lines=14> */
.L_x_4:


//--------------------- .text._Z29uniqueIndexCalcThreadidx_2x1dPi --------------------------
	.section	.text._Z29uniqueIndexCalcThreadidx_2x1dPi,"ax",@progbits
	.align	128
        .global         _Z29uniqueIndexCalcThreadidx_2x1dPi
        .type           _Z29uniqueIndexCalcThreadidx_2x1dPi,@function
        .size           _Z29uniqueIndexCalcThreadidx_2x1dPi,(.L_x_5 - _Z29uniqueIndexCalcThreadidx_2x1dPi)
        .other          _Z29uniqueIndexCalcThreadidx_2x1dPi,@"STO_CUDA_ENTRY STV_DEFAULT"
_Z29uniqueIndexCalcThreadidx_2x1dPi:
.text._Z29uniqueIndexCalcThreadidx_2x1dPi:
[----:B------:R-:W0:Y:S01]  /*0000*/  LDC R1, c[0x0][0x37c] ;  /* 0x0000df00ff017b82 */ /* 0x000e220000000800 */
[----:B------:R-:W1:Y:S01]  /*0010*/  S2R R10, SR_CTAID.X ;  /* 0x00000000000a7919 */ /* 0x000e620000002500 */
[----:B------:R-:W2:Y:S06]  /*0020*/  LDCU UR6, c[0x0][0x2fc] ;  /* 0x00005f80ff0677ac */ /* 0x000eac0008000800 */
[----:B------:R-:W3:Y:S01]  /*0030*/  LDC.64 R4, c[0x0][0x380] ;  /* 0x0000e000ff047b82 */ /* 0x000ee20000000a00 */
[----:B0-----:R-:W-:Y:S01]  /*0040*/  VIADD R1, R1, 0xffffffe0 ;  /* 0xffffffe001017836 */ /* 0x001fe20000000000 */
[----:B------:R-:W1:Y:S01]  /*0050*/  S2R R11, SR_CTAID.Y ;  /* 0x00000000000b7919 */ /* 0x000e620000002600 */
[----:B------:R-:W0:Y:S01]  /*0060*/  LDCU UR7, c[0x0][0x360] ;  /* 0x00006c00ff0777ac */ /* 0x000e220008000800 */
[----:B------:R-:W0:Y:S01]  /*0070*/  S2R R3, SR_TID.X ;  /* 0x0000000000037919 */ /* 0x000e220000002100 */
[----:B------:R-:W4:Y:S03]  /*0080*/  LDCU.64 UR4, c[0x0][0x358] ;  /* 0x00006b00ff0477ac */ /* 0x000f260008000a00 */
[----:B------:R-:W1:Y:S01]  /*0090*/  LDC R12, c[0x0][0x370] ;  /* 0x0000dc00ff0c7b82 */ /* 0x000e620000000800 */
[----:B------:R-:W-:Y:S01]  /*00a0*/  MOV R8, 0x0 ;  /* 0x0000000000087802 */ /* 0x000fe20000000f00 */
[----:B------:R-:W5:Y:S01]  /*00b0*/  LDCU.64 UR8, c[0x4][0x8] ;  /* 0x01000100ff0877ac */ /* 0x000f620008000a00 */
[----:B-1----:R-:W-:-:S04]  /*00c0*/  IMAD R2, R11, R12, R10 ;  /* 0x0000000c0b027224 */ /* 0x002fc800078e020a */
[----:B0-----:R-:W-:-:S04]  /*00d0*/  IMAD R2, R2, UR7, R3 ;  /* 0x0000000702027c24 */ /* 0x001fc8000f8e0203 */
[----:B---3--:R-:W-:-:S05]  /*00e0*/  IMAD.WIDE R4, R2, 0x4, R4 ;  /* 0x0000000402047825 */ /* 0x008fca00078e0204 */
[----:B----4-:R5:W3:Y:S01]  /*00f0*/  LDG.E R0, desc[UR4][R4.64] ;  /* 0x0000000404007981 */ /* 0x010ae2000c1e1900 */
[----:B------:R-:W0:Y:S01]  /*0100*/  LDC R13, c[0x0][0x374] ;  /* 0x0000dd00ff0d7b82 */ /* 0x000e220000000800 */
[----:B------:R-:W1:Y:S02]  /*0110*/  LDCU UR4, c[0x0][0x2f8] ;  /* 0x00005f00ff0477ac */ /* 0x000e640008000800 */
[----:B------:R4:W-:Y:S04]  /*0120*/  STL.64 [R1+0x8], R10 ;  /* 0x0000080a01007387 */ /* 0x0009e80000100a00 */
[----:B------:R4:W-:Y:S01]  /*0130*/  STL.64 [R1], R2 ;  /* 0x0000000201007387 */ /* 0x0009e20000100a00 */
[----:B------:R-:W3:Y:S01]  /*0140*/  LDC.64 R8, c[0x4][R8] ;  /* 0x0100000008087b82 */ /* 0x000ee20000000a00 */
[----:B-----5:R-:W-:Y:S01]  /*0150*/  IMAD.U32 R4, RZ, RZ, UR8 ;  /* 0x00000008ff047e24 */ /* 0x020fe2000f8e00ff */
[----:B------:R-:W-:-:S02]  /*0160*/  MOV R5, UR9 ;  /* 0x0000000900057c02 */ /* 0x000fc40008000f00 */
[----:B-1----:R-:W-:-:S04]  /*0170*/  IADD3 R6, P0, PT, R1, UR4, RZ ;  /* 0x0000000401067c10 */ /* 0x002fc8000ff1e0ff */
[----:B--2---:R-:W-:Y:S01]  /*0180*/  IADD3.X R7, PT, PT, RZ, UR6, RZ, P0, !PT ;  /* 0x00000006ff077c10 */ /* 0x004fe200087fe4ff */
[----:B0-----:R4:W-:Y:S04]  /*0190*/  STL.64 [R1+0x10], R12 ;  /* 0x0000100c01007387 */ /* 0x0019e80000100a00 */
[----:B---3--:R4:W-:Y:S04]  /*01a0*/  STL [R1+0x18], R0 ;  /* 0x0000180001007387 */ /* 0x0089e80000100800 */
[----:B------:R-:W-:-:S07]  /*01b0*/  LEPC R20, `(.L_x_2) ;  /* 0x000000001014794e */ /* 0x000fce0000000000 */
[----:B----4-:R-:W-:Y:S05]  /*01c0*/  CALL.ABS.NOINC R8 ;  /* 0x0000000008007343 */ /* 0x010fea0003c00000 */
.L_x_2:
[----:B------:R-:W-:Y:S05]  /*01d0*/  EXIT ;  /* 0x000000000000794d */ /* 0x000fea0003800000 */
.L_x_3:
        /* <DEDUP_REMOVED lines=10> */
.L_x_5:


//--------------------- .nv.global.init           --------------------------
	.section	.nv.global.init,"aw",@progbits
.nv.global.init:
	.type		$str,@object
	.size		$str,(.L_0 - $str)
$str:
        /*0000*/ 	.byte	0x41, 0x72, 0x72, 0x61, 0x79, 0x49, 0x6e, 0x64, 0x65, 0x78, 0x20, 0x3d, 0x20, 0x25, 0x64, 0x2c
        /*0010*/ 	.byte	0x20, 0x54, 0x68, 0x72, 0x65, 0x61, 0x64, 0x49, 0x64, 0x78, 0x2e, 0x78, 0x20, 0x3d, 0x20, 0x25
        /*0020*/ 	.byte	0x64, 0x2c, 0x20, 0x42, 0x6c, 0x6f, 0x63, 0x6b, 0x49, 0x64, 0x78, 0x2e, 0x78, 0x20, 0x3d, 0x20
        /*0030*/ 	.byte	0x25, 0x64, 0x2c, 0x20, 0x42, 0x6c, 0x6f, 0x63, 0x6b, 0x49, 0x64, 0x78, 0x2e, 0x79, 0x20, 0x3d
        /*0040*/ 	.byte	0x20, 0x25, 0x64, 0x2c, 0x20, 0x47, 0x69, 0x72, 0x64, 0x44, 0x69, 0x6d, 0x2e, 0x78, 0x20, 0x3d
        /*0050*/ 	.byte	0x20, 0x25, 0x64, 0x2c, 0x20, 0x47, 0x69, 0x72, 0x64, 0x44, 0x69, 0x6d, 0x2e, 0x79, 0x20, 0x3d
        /*0060*/ 	.byte	0x20, 0x25, 0x64, 0x2c, 0x20, 0x76, 0x61, 0x6c, 0x75, 0x65, 0x20, 0x3d, 0x20, 0x25, 0x64, 0x20
        /*0070*/ 	.byte	0x0a, 0x00
.L_0:


//--------------------- .nv.shared.reserved.0     --------------------------
	.section	.nv.shared.reserved.0,"aw",@nobits
	.weak		__nv_reservedSMEM_offset_0_alias
	.size		__nv_reservedSMEM_offset_0_alias, 0, 64
	.other		__nv_reservedSMEM_offset_0_alias,@"STO_CUDA_RESERVED_SHARED STV_DEFAULT"
__nv_reservedSMEM_offset_0_alias:
	.zero		0
	.zero		64


//--------------------- .nv.constant0._Z29uniqueIndexCalcThreadidx_2x2dPi --------------------------
	.section	.nv.constant0._Z29uniqueIndexCalcThreadidx_2x2dPi,"a",@progbits
	.sectionflags	@""
	.align	4
.nv.constant0._Z29uniqueIndexCalcThreadidx_2x2dPi:
	.zero		904


//--------------------- .nv.constant0._Z29uniqueIndexCalcThreadidx_2x1dPi --------------------------
	.section	.nv.constant0._Z29uniqueIndexCalcThreadidx_2x1dPi,"a",@progbits
	.sectionflags	@""
	.align	4
.nv.constant0._Z29uniqueIndexCalcThreadidx_2x1dPi:
	.zero		904


//--------------------- SYMBOLS --------------------------

	.type		.nv.reservedSmem.offset0,@object
	.size		.nv.reservedSmem.offset0,0x4
	.type		vprintf,@function
